//
// Generated by NVIDIA NVVM Compiler
//
// Compiler Build ID: CL-36424714
// Cuda compilation tools, release 13.0, V13.0.88
// Based on NVVM 20.0.0
//

.version 9.0
.target sm_100
.address_size 64

	// .globl	_Z5saxpymfPKfS0_Pf

.visible .entry _Z5saxpymfPKfS0_Pf(
	.param .u64 _Z5saxpymfPKfS0_Pf_param_0,
	.param .f32 _Z5saxpymfPKfS0_Pf_param_1,
	.param .u64 .ptr .align 1 _Z5saxpymfPKfS0_Pf_param_2,
	.param .u64 .ptr .align 1 _Z5saxpymfPKfS0_Pf_param_3,
	.param .u64 .ptr .align 1 _Z5saxpymfPKfS0_Pf_param_4
)
{
	.reg .pred 	%p<2>;
	.reg .b32 	%r<5>;
	.reg .b32 	%f<7>;
	.reg .b64 	%rd<13>;

	ld.param.u64 	%rd5, [_Z5saxpymfPKfS0_Pf_param_0];
	ld.param.f32 	%f1, [_Z5saxpymfPKfS0_Pf_param_1];
	ld.param.u64 	%rd2, [_Z5saxpymfPKfS0_Pf_param_2];
	ld.param.u64 	%rd3, [_Z5saxpymfPKfS0_Pf_param_3];
	ld.param.u64 	%rd4, [_Z5saxpymfPKfS0_Pf_param_4];
	mov.u32 	%r1, %ctaid.x;
	mov.u32 	%r2, %ntid.x;
	mov.u32 	%r3, %tid.x;
	mad.lo.s32 	%r4, %r1, %r2, %r3;
	cvt.s64.s32 	%rd1, %r4;
	setp.le.u64 	%p1, %rd5, %rd1;
	@%p1 bra 	$L__BB0_2;
	cvta.to.global.u64 	%rd6, %rd2;
	cvta.to.global.u64 	%rd7, %rd3;
	cvta.to.global.u64 	%rd8, %rd4;
	shl.b64 	%rd9, %rd1, 2;
	add.s64 	%rd10, %rd6, %rd9;
	ld.global.f32 	%f2, [%rd10];
	add.s64 	%rd11, %rd7, %rd9;
	ld.global.f32 	%f3, [%rd11];
	fma.rn.f32 	%f4, %f1, %f2, %f3;
	add.s64 	%rd12, %rd8, %rd9;
	ld.global.f32 	%f5, [%rd12];
	add.f32 	%f6, %f5, %f4;
	st.global.f32 	[%rd12], %f6;
$L__BB0_2:
	ret;

}


// ===== COMPILED SASS (sm_100) =====

	.target	sm_100

	.elftype	@"ET_EXEC"


//--------------------- .note.nv.tkinfo           --------------------------
	.section	.note.nv.tkinfo,"",@"SHT_NOTE"
	.sectionflags	@"SHF_NOTE_NV_TKINFO"
	.tkinfo
        /*0018*/ 	.word	0x00000002
        /*0030*/ 	.string	""
        /*0030*/ 	.string	"ptxas"
        /*0030*/ 	.string	"Cuda compilation tools, release 13.0, V13.0.88"
        /*0030*/ 	.string	"Build cuda_13.0.r13.0/compiler.36424714_0"
        /*0030*/ 	.string	"-arch sm_100 -m 64 "



//--------------------- .note.nv.cuinfo           --------------------------
	.section	.note.nv.cuinfo,"",@"SHT_NOTE"
	.sectionflags	@"SHF_NOTE_NV_CUINFO"
        /*0018*/ 	.short	0x0002
        /*001a*/ 	.short	0x0064
        /*001c*/ 	.short	0x0082
	.zero		2


//--------------------- .nv.info                  --------------------------
	.section	.nv.info,"",@"SHT_CUDA_INFO"
	.align	4


	//----- nvinfo : EIATTR_REGCOUNT
	.align		4
        /*0000*/ 	.byte	0x04, 0x2f
        /*0002*/ 	.short	(.L_1 - .L_0)
	.align		4
.L_0:
        /*0004*/ 	.word	index@(_Z5saxpymfPKfS0_Pf)
        /*0008*/ 	.word	0x0000000c


	//----- nvinfo : EIATTR_FRAME_SIZE
	.align		4
.L_1:
        /*000c*/ 	.byte	0x04, 0x11
        /*000e*/ 	.short	(.L_3 - .L_2)
	.align		4
.L_2:
        /*0010*/ 	.word	index@(_Z5saxpymfPKfS0_Pf)
        /*0014*/ 	.word	0x00000000


	//----- nvinfo : EIATTR_MIN_STACK_SIZE
	.align		4
.L_3:
        /*0018*/ 	.byte	0x04, 0x12
        /*001a*/ 	.short	(.L_5 - .L_4)
	.align		4
.L_4:
        /*001c*/ 	.word	index@(_Z5saxpymfPKfS0_Pf)
        /*0020*/ 	.word	0x00000000
.L_5:


//--------------------- .nv.compat                --------------------------
	.section	.nv.compat,"",@"SHT_CUDA_COMPAT_INFO"
	.align	4
        /*0000*/ 	.byte	0x02, 0x09, 0x00, 0x00, 0x02, 0x02, 0x01, 0x00, 0x02, 0x05, 0x05, 0x00, 0x03, 0x07, 0x01, 0x01
        /*0010*/ 	.byte	0x02, 0x03, 0x00, 0x00, 0x02, 0x06, 0x01, 0x00, 0x04, 0x0b, 0x08, 0x00, 0x09, 0x00, 0x00, 0x00
        /*0020*/ 	.byte	0x00, 0x00, 0x00, 0x00


//--------------------- .nv.info._Z5saxpymfPKfS0_Pf --------------------------
	.section	.nv.info._Z5saxpymfPKfS0_Pf,"",@"SHT_CUDA_INFO"
	.sectionflags	@""
	.align	4


	//----- nvinfo : EIATTR_CUDA_API_VERSION
	.align		4
        /*0000*/ 	.byte	0x04, 0x37
        /*0002*/ 	.short	(.L_7 - .L_6)
.L_6:
        /*0004*/ 	.word	0x00000082


	//----- nvinfo : EIATTR_KPARAM_INFO
	.align		4
.L_7:
        /*0008*/ 	.byte	0x04, 0x17
        /*000a*/ 	.short	(.L_9 - .L_8)
.L_8:
        /*000c*/ 	.word	0x00000000
        /*0010*/ 	.short	0x0004
        /*0012*/ 	.short	0x0020
        /*0014*/ 	.byte	0x00, 0xf5, 0x21, 0x00


	//----- nvinfo : EIATTR_KPARAM_INFO
	.align		4
.L_9:
        /*0018*/ 	.byte	0x04, 0x17
        /*001a*/ 	.short	(.L_11 - .L_10)
.L_10:
        /*001c*/ 	.word	0x00000000
        /*0020*/ 	.short	0x0003
        /*0022*/ 	.short	0x0018
        /*0024*/ 	.byte	0x00, 0xf5, 0x21, 0x00


	//----- nvinfo : EIATTR_KPARAM_INFO
	.align		4
.L_11:
        /*0028*/ 	.byte	0x04, 0x17
        /*002a*/ 	.short	(.L_13 - .L_12)
.L_12:
        /*002c*/ 	.word	0x00000000
        /*0030*/ 	.short	0x0002
        /*0032*/ 	.short	0x0010
        /*0034*/ 	.byte	0x00, 0xf5, 0x21, 0x00


	//----- nvinfo : EIATTR_KPARAM_INFO
	.align		4
.L_13:
        /*0038*/ 	.byte	0x04, 0x17
        /*003a*/ 	.short	(.L_15 - .L_14)
.L_14:
        /*003c*/ 	.word	0x00000000
        /*0040*/ 	.short	0x0001
        /*0042*/ 	.short	0x0008
        /*0044*/ 	.byte	0x00, 0xf0, 0x11, 0x00


	//----- nvinfo : EIATTR_KPARAM_INFO
	.align		4
.L_15:
        /*0048*/ 	.byte	0x04, 0x17
        /*004a*/ 	.short	(.L_17 - .L_16)
.L_16:
        /*004c*/ 	.word	0x00000000
        /*0050*/ 	.short	0x0000
        /*0052*/ 	.short	0x0000
        /*0054*/ 	.byte	0x00, 0xf0, 0x21, 0x00


	//----- nvinfo : EIATTR_SPARSE_MMA_MASK
	.align		4
.L_17:
        /*0058*/ 	.byte	0x03, 0x50
        /*005a*/ 	.short	0x0000


	//----- nvinfo : EIATTR_MAXREG_COUNT
	.align		4
        /*005c*/ 	.byte	0x03, 0x1b
        /*005e*/ 	.short	0x00ff


	//----- nvinfo : EIATTR_MERCURY_ISA_VERSION
	.align		4
        /*0060*/ 	.byte	0x03, 0x5f
        /*0062*/ 	.short	0x0101


	//----- nvinfo : EIATTR_VRC_CTA_INIT_COUNT
	.align		4
        /*0064*/ 	.byte	0x02, 0x4a
	.zero		1
	.zero		1


	//----- nvinfo : EIATTR_EXIT_INSTR_OFFSETS
	.align		4
        /*0068*/ 	.byte	0x04, 0x1c
        /*006a*/ 	.short	(.L_19 - .L_18)


	//   ....[0]....
.L_18:
        /*006c*/ 	.word	0x00000090


	//   ....[1]....
        /*0070*/ 	.word	0x000001c0


	//----- nvinfo : EIATTR_CBANK_PARAM_SIZE
	.align		4
.L_19:
        /*0074*/ 	.byte	0x03, 0x19
        /*0076*/ 	.short	0x0028


	//----- nvinfo : EIATTR_PARAM_CBANK
	.align		4
        /*0078*/ 	.byte	0x04, 0x0a
        /*007a*/ 	.short	(.L_21 - .L_20)
	.align		4
.L_20:
        /*007c*/ 	.word	index@(.nv.constant0._Z5saxpymfPKfS0_Pf)
        /*0080*/ 	.short	0x0380
        /*0082*/ 	.short	0x0028


	//----- nvinfo : EIATTR_SW_WAR
	.align		4
.L_21:
        /*0084*/ 	.byte	0x04, 0x36
        /*0086*/ 	.short	(.L_23 - .L_22)
.L_22:
        /*0088*/ 	.word	0x00000008
.L_23:


//--------------------- .nv.callgraph             --------------------------
	.section	.nv.callgraph,"",@"SHT_CUDA_CALLGRAPH"
	.align	4
	.sectionentsize	8
	.align		4
        /*0000*/ 	.word	0x00000000
	.align		4
        /*0004*/ 	.word	0xffffffff
	.align		4
        /*0008*/ 	.word	0x00000000
	.align		4
        /*000c*/ 	.word	0xfffffffe
	.align		4
        /*0010*/ 	.word	0x00000000
	.align		4
        /*0014*/ 	.word	0xfffffffd
	.align		4
        /*0018*/ 	.word	0x00000000
	.align		4
        /*001c*/ 	.word	0xfffffffc


//--------------------- .text._Z5saxpymfPKfS0_Pf  --------------------------
	.section	.text._Z5saxpymfPKfS0_Pf,"ax",@progbits
	.align	128
        .global         _Z5saxpymfPKfS0_Pf
        .type           _Z5saxpymfPKfS0_Pf,@function
        .size           _Z5saxpymfPKfS0_Pf,(.L_x_1 - _Z5saxpymfPKfS0_Pf)
        .other          _Z5saxpymfPKfS0_Pf,@"STO_CUDA_ENTRY STV_DEFAULT"
_Z5saxpymfPKfS0_Pf:
.text._Z5saxpymfPKfS0_Pf:
[----:B------:R-:W-:Y:S01]  /*0000*/  LDC R1, c[0x0][0x37c] ;  /* 0x0000df00ff017b82 */ /* 0x000fe20000000800 */
[----:B------:R-:W0:Y:S07]  /*0010*/  S2R R3, SR_TID.X ;  /* 0x0000000000037919 */ /* 0x000e2e0000002100 */
[----:B------:R-:W0:Y:S01]  /*0020*/  S2UR UR4, SR_CTAID.X ;  /* 0x00000000000479c3 */ /* 0x000e220000002500 */
[----:B------:R-:W1:Y:S07]  /*0030*/  LDCU.64 UR6, c[0x0][0x380] ;  /* 0x00007000ff0677ac */ /* 0x000e6e0008000a00 */
[----:B------:R-:W0:Y:S02]  /*0040*/  LDC R0, c[0x0][0x360] ;  /* 0x0000d800ff007b82 */ /* 0x000e240000000800 */
[----:B0-----:R-:W-:-:S05]  /*0050*/  IMAD R0, R0, UR4, R3 ;  /* 0x0000000400007c24 */ /* 0x001fca000f8e0203 */
[----:B-1----:R-:W-:Y:S02]  /*0060*/  ISETP.GE.U32.AND P0, PT, R0, UR6, PT ;  /* 0x0000000600007c0c */ /* 0x002fe4000bf06070 */
[----:B------:R-:W-:-:S04]  /*0070*/  SHF.R.S32.HI R3, RZ, 0x1f, R0 ;  /* 0x0000001fff037819 */ /* 0x000fc80000011400 */
[----:B------:R-:W-:-:S13]  /*0080*/  ISETP.GE.U32.AND.EX P0, PT, R3, UR7, PT, P0 ;  /* 0x0000000703007c0c */ /* 0x000fda000bf06100 */
[----:B------:R-:W-:Y:S05]  /*0090*/  @P0 EXIT ;  /* 0x000000000000094d */ /* 0x000fea0003800000 */
[----:B------:R-:W0:Y:S01]  /*00a0*/  LDCU.128 UR8, c[0x0][0x390] ;  /* 0x00007200ff0877ac */ /* 0x000e220008000c00 */
[C---:B------:R-:W-:Y:S01]  /*00b0*/  IMAD.SHL.U32 R2, R0.reuse, 0x4, RZ ;  /* 0x0000000400027824 */ /* 0x040fe200078e00ff */
[----:B------:R-:W-:Y:S01]  /*00c0*/  SHF.L.U64.HI R0, R0, 0x2, R3 ;  /* 0x0000000200007819 */ /* 0x000fe20000010203 */
[----:B------:R-:W1:Y:S01]  /*00d0*/  LDCU.64 UR6, c[0x0][0x3a0] ;  /* 0x00007400ff0677ac */ /* 0x000e620008000a00 */
[----:B------:R-:W2:Y:S02]  /*00e0*/  LDCU.64 UR4, c[0x0][0x358] ;  /* 0x00006b00ff0477ac */ /* 0x000ea40008000a00 */
[C---:B0-----:R-:W-:Y:S02]  /*00f0*/  IADD3 R6, P1, PT, R2.reuse, UR10, RZ ;  /* 0x0000000a02067c10 */ /* 0x041fe4000ff3e0ff */
[----:B------:R-:W-:Y:S02]  /*0100*/  IADD3 R4, P0, PT, R2, UR8, RZ ;  /* 0x0000000802047c10 */ /* 0x000fe4000ff1e0ff */
[----:B------:R-:W-:-:S02]  /*0110*/  IADD3.X R7, PT, PT, R0, UR11, RZ, P1, !PT ;  /* 0x0000000b00077c10 */ /* 0x000fc40008ffe4ff */
[----:B-1----:R-:W-:Y:S01]  /*0120*/  IADD3 R2, P2, PT, R2, UR6, RZ ;  /* 0x0000000602027c10 */ /* 0x002fe2000ff5e0ff */
[----:B------:R-:W0:Y:S01]  /*0130*/  LDCU UR6, c[0x0][0x388] ;  /* 0x00007100ff0677ac */ /* 0x000e220008000800 */
[C---:B------:R-:W-:Y:S02]  /*0140*/  IADD3.X R5, PT, PT, R0.reuse, UR9, RZ, P0, !PT ;  /* 0x0000000900057c10 */ /* 0x040fe400087fe4ff */
[----:B------:R-:W-:Y:S01]  /*0150*/  IADD3.X R3, PT, PT, R0, UR7, RZ, P2, !PT ;  /* 0x0000000700037c10 */ /* 0x000fe200097fe4ff */
[----:B--2---:R-:W0:Y:S04]  /*0160*/  LDG.E R7, desc[UR4][R6.64] ;  /* 0x0000000406077981 */ /* 0x004e28000c1e1900 */
[----:B------:R-:W0:Y:S04]  /*0170*/  LDG.E R4, desc[UR4][R4.64] ;  /* 0x0000000404047981 */ /* 0x000e28000c1e1900 */
[----:B------:R-:W2:Y:S01]  /*0180*/  LDG.E R9, desc[UR4][R2.64] ;  /* 0x0000000402097981 */ /* 0x000ea2000c1e1900 */
[----:B0-----:R-:W-:-:S04]  /*0190*/  FFMA R0, R4, UR6, R7 ;  /* 0x0000000604007c23 */ /* 0x001fc80008000007 */
[----:B--2---:R-:W-:-:S05]  /*01a0*/  FADD R9, R0, R9 ;  /* 0x0000000900097221 */ /* 0x004fca0000000000 */
[----:B------:R-:W-:Y:S01]  /*01b0*/  STG.E desc[UR4][R2.64], R9 ;  /* 0x0000000902007986 */ /* 0x000fe2000c101904 */
[----:B------:R-:W-:Y:S05]  /*01c0*/  EXIT ;  /* 0x000000000000794d */ /* 0x000fea0003800000 */
.L_x_0:
[----:B------:R-:W-:-:S00]  /*01d0*/  BRA `(.L_x_0) ;  /* 0xfffffffc00fc7947 */ /* 0x000fc0000383ffff */
[----:B------:R-:W-:-:S00]  /*01e0*/  NOP ;  /* 0x0000000000007918 */ /* 0x000fc00000000000 */
        /* <DEDUP_REMOVED lines=9> */
.L_x_1:


//--------------------- .nv.shared.reserved.0     --------------------------
	.section	.nv.shared.reserved.0,"aw",@nobits
	.weak		__nv_reservedSMEM_offset_0_alias
	.size		__nv_reservedSMEM_offset_0_alias, 0, 64
	.other		__nv_reservedSMEM_offset_0_alias,@"STO_CUDA_RESERVED_SHARED STV_DEFAULT"
__nv_reservedSMEM_offset_0_alias:
	.zero		0
	.zero		64


//--------------------- .nv.constant0._Z5saxpymfPKfS0_Pf --------------------------
	.section	.nv.constant0._Z5saxpymfPKfS0_Pf,"a",@progbits
	.sectionflags	@""
	.align	4
.nv.constant0._Z5saxpymfPKfS0_Pf:
	.zero		936


//--------------------- SYMBOLS --------------------------

	.type		.nv.reservedSmem.offset0,@object
	.size		.nv.reservedSmem.offset0,0x4
